//
// Generated by NVIDIA NVVM Compiler
//
// Compiler Build ID: CL-36424714
// Cuda compilation tools, release 13.0, V13.0.88
// Based on NVVM 20.0.0
//

.version 9.0
.target sm_100
.address_size 64

	// .globl	_Z7get_sumPfS_i
// _ZZ7get_sumPfS_iE6data_s has been demoted

.visible .entry _Z7get_sumPfS_i(
	.param .u64 .ptr .align 1 _Z7get_sumPfS_i_param_0,
	.param .u64 .ptr .align 1 _Z7get_sumPfS_i_param_1,
	.param .u32 _Z7get_sumPfS_i_param_2
)
{
	.reg .pred 	%p<13>;
	.reg .b32 	%r<15>;
	.reg .b32 	%f<37>;
	.reg .b64 	%rd<9>;
	// demoted variable
	.shared .align 4 .b8 _ZZ7get_sumPfS_iE6data_s[4096];
	ld.param.u64 	%rd3, [_Z7get_sumPfS_i_param_0];
	ld.param.u64 	%rd2, [_Z7get_sumPfS_i_param_1];
	ld.param.u32 	%r6, [_Z7get_sumPfS_i_param_2];
	cvta.to.global.u64 	%rd4, %rd3;
	mov.u32 	%r1, %ctaid.y;
	mov.u32 	%r2, %tid.x;
	mul.lo.s32 	%r7, %r6, %r1;
	mov.u32 	%r8, %ctaid.x;
	shl.b32 	%r9, %r8, 11;
	or.b32  	%r10, %r9, %r2;
	add.s32 	%r3, %r10, %r7;
	shl.b32 	%r11, %r2, 2;
	mov.u32 	%r12, _ZZ7get_sumPfS_iE6data_s;
	add.s32 	%r4, %r12, %r11;
	mov.b32 	%r13, 0;
	st.shared.u32 	[%r4], %r13;
	bar.sync 	0;
	add.s32 	%r5, %r7, %r6;
	setp.ge.s32 	%p1, %r3, %r5;
	mul.wide.s32 	%rd5, %r3, 4;
	add.s64 	%rd1, %rd4, %rd5;
	@%p1 bra 	$L__BB0_2;
	ld.global.f32 	%f1, [%rd1];
	st.shared.f32 	[%r4], %f1;
$L__BB0_2:
	add.s32 	%r14, %r3, 1024;
	setp.ge.s32 	%p2, %r14, %r5;
	@%p2 bra 	$L__BB0_4;
	ld.global.f32 	%f2, [%rd1];
	ld.global.f32 	%f3, [%rd1+4096];
	add.f32 	%f4, %f2, %f3;
	st.shared.f32 	[%r4], %f4;
$L__BB0_4:
	bar.sync 	0;
	setp.gt.u32 	%p3, %r2, 511;
	@%p3 bra 	$L__BB0_6;
	ld.shared.f32 	%f5, [%r4];
	ld.shared.f32 	%f6, [%r4+2048];
	add.f32 	%f7, %f5, %f6;
	st.shared.f32 	[%r4], %f7;
$L__BB0_6:
	bar.sync 	0;
	setp.gt.u32 	%p4, %r2, 255;
	@%p4 bra 	$L__BB0_8;
	ld.shared.f32 	%f8, [%r4];
	ld.shared.f32 	%f9, [%r4+1024];
	add.f32 	%f10, %f8, %f9;
	st.shared.f32 	[%r4], %f10;
$L__BB0_8:
	bar.sync 	0;
	setp.gt.u32 	%p5, %r2, 127;
	@%p5 bra 	$L__BB0_10;
	ld.shared.f32 	%f11, [%r4];
	ld.shared.f32 	%f12, [%r4+512];
	add.f32 	%f13, %f11, %f12;
	st.shared.f32 	[%r4], %f13;
$L__BB0_10:
	bar.sync 	0;
	setp.gt.u32 	%p6, %r2, 63;
	@%p6 bra 	$L__BB0_12;
	ld.shared.f32 	%f14, [%r4];
	ld.shared.f32 	%f15, [%r4+256];
	add.f32 	%f16, %f14, %f15;
	st.shared.f32 	[%r4], %f16;
$L__BB0_12:
	bar.sync 	0;
	setp.gt.u32 	%p7, %r2, 31;
	@%p7 bra 	$L__BB0_14;
	ld.shared.f32 	%f17, [%r4];
	ld.shared.f32 	%f18, [%r4+128];
	add.f32 	%f19, %f17, %f18;
	st.shared.f32 	[%r4], %f19;
$L__BB0_14:
	bar.sync 	0;
	setp.gt.u32 	%p8, %r2, 15;
	@%p8 bra 	$L__BB0_16;
	ld.shared.f32 	%f20, [%r4];
	ld.shared.f32 	%f21, [%r4+64];
	add.f32 	%f22, %f20, %f21;
	st.shared.f32 	[%r4], %f22;
$L__BB0_16:
	bar.sync 	0;
	setp.gt.u32 	%p9, %r2, 7;
	@%p9 bra 	$L__BB0_18;
	ld.shared.f32 	%f23, [%r4];
	ld.shared.f32 	%f24, [%r4+32];
	add.f32 	%f25, %f23, %f24;
	st.shared.f32 	[%r4], %f25;
$L__BB0_18:
	bar.sync 	0;
	setp.gt.u32 	%p10, %r2, 3;
	@%p10 bra 	$L__BB0_20;
	ld.shared.f32 	%f26, [%r4];
	ld.shared.f32 	%f27, [%r4+16];
	add.f32 	%f28, %f26, %f27;
	st.shared.f32 	[%r4], %f28;
$L__BB0_20:
	bar.sync 	0;
	setp.gt.u32 	%p11, %r2, 1;
	@%p11 bra 	$L__BB0_22;
	ld.shared.f32 	%f29, [%r4];
	ld.shared.f32 	%f30, [%r4+8];
	add.f32 	%f31, %f29, %f30;
	st.shared.f32 	[%r4], %f31;
$L__BB0_22:
	bar.sync 	0;
	setp.ne.s32 	%p12, %r2, 0;
	@%p12 bra 	$L__BB0_24;
	ld.shared.f32 	%f32, [%r4];
	ld.shared.f32 	%f33, [_ZZ7get_sumPfS_iE6data_s+4];
	add.f32 	%f34, %f32, %f33;
	st.shared.f32 	[%r4], %f34;
	cvta.to.global.u64 	%rd6, %rd2;
	mul.wide.u32 	%rd7, %r1, 4;
	add.s64 	%rd8, %rd6, %rd7;
	ld.shared.f32 	%f35, [_ZZ7get_sumPfS_iE6data_s];
	atom.global.add.f32 	%f36, [%rd8], %f35;
$L__BB0_24:
	ret;

}


// ===== COMPILED SASS (sm_100) =====

	.target	sm_100

	.elftype	@"ET_EXEC"


//--------------------- .note.nv.tkinfo           --------------------------
	.section	.note.nv.tkinfo,"",@"SHT_NOTE"
	.sectionflags	@"SHF_NOTE_NV_TKINFO"
	.tkinfo
        /*0018*/ 	.word	0x00000002
        /*0030*/ 	.string	""
        /*0030*/ 	.string	"ptxas"
        /*0030*/ 	.string	"Cuda compilation tools, release 13.0, V13.0.88"
        /*0030*/ 	.string	"Build cuda_13.0.r13.0/compiler.36424714_0"
        /*0030*/ 	.string	"-arch sm_100 -m 64 "



//--------------------- .note.nv.cuinfo           --------------------------
	.section	.note.nv.cuinfo,"",@"SHT_NOTE"
	.sectionflags	@"SHF_NOTE_NV_CUINFO"
        /*0018*/ 	.short	0x0002
        /*001a*/ 	.short	0x0064
        /*001c*/ 	.short	0x0082
	.zero		2


//--------------------- .nv.info                  --------------------------
	.section	.nv.info,"",@"SHT_CUDA_INFO"
	.align	4


	//----- nvinfo : EIATTR_REGCOUNT
	.align		4
        /*0000*/ 	.byte	0x04, 0x2f
        /*0002*/ 	.short	(.L_1 - .L_0)
	.align		4
.L_0:
        /*0004*/ 	.word	index@(_Z7get_sumPfS_i)
        /*0008*/ 	.word	0x0000000c


	//----- nvinfo : EIATTR_FRAME_SIZE
	.align		4
.L_1:
        /*000c*/ 	.byte	0x04, 0x11
        /*000e*/ 	.short	(.L_3 - .L_2)
	.align		4
.L_2:
        /*0010*/ 	.word	index@(_Z7get_sumPfS_i)
        /*0014*/ 	.word	0x00000000


	//----- nvinfo : EIATTR_MIN_STACK_SIZE
	.align		4
.L_3:
        /*0018*/ 	.byte	0x04, 0x12
        /*001a*/ 	.short	(.L_5 - .L_4)
	.align		4
.L_4:
        /*001c*/ 	.word	index@(_Z7get_sumPfS_i)
        /*0020*/ 	.word	0x00000000
.L_5:


//--------------------- .nv.compat                --------------------------
	.section	.nv.compat,"",@"SHT_CUDA_COMPAT_INFO"
	.align	4
        /*0000*/ 	.byte	0x02, 0x09, 0x00, 0x00, 0x02, 0x02, 0x01, 0x00, 0x02, 0x05, 0x05, 0x00, 0x03, 0x07, 0x01, 0x01
        /*0010*/ 	.byte	0x02, 0x03, 0x00, 0x00, 0x02, 0x06, 0x01, 0x00, 0x04, 0x0b, 0x08, 0x00, 0x09, 0x00, 0x00, 0x00
        /*0020*/ 	.byte	0x00, 0x00, 0x00, 0x00


//--------------------- .nv.info._Z7get_sumPfS_i  --------------------------
	.section	.nv.info._Z7get_sumPfS_i,"",@"SHT_CUDA_INFO"
	.sectionflags	@""
	.align	4


	//----- nvinfo : EIATTR_CUDA_API_VERSION
	.align		4
        /*0000*/ 	.byte	0x04, 0x37
        /*0002*/ 	.short	(.L_7 - .L_6)
.L_6:
        /*0004*/ 	.word	0x00000082


	//----- nvinfo : EIATTR_KPARAM_INFO
	.align		4
.L_7:
        /*0008*/ 	.byte	0x04, 0x17
        /*000a*/ 	.short	(.L_9 - .L_8)
.L_8:
        /*000c*/ 	.word	0x00000000
        /*0010*/ 	.short	0x0002
        /*0012*/ 	.short	0x0010
        /*0014*/ 	.byte	0x00, 0xf0, 0x11, 0x00


	//----- nvinfo : EIATTR_KPARAM_INFO
	.align		4
.L_9:
        /*0018*/ 	.byte	0x04, 0x17
        /*001a*/ 	.short	(.L_11 - .L_10)
.L_10:
        /*001c*/ 	.word	0x00000000
        /*0020*/ 	.short	0x0001
        /*0022*/ 	.short	0x0008
        /*0024*/ 	.byte	0x00, 0xf5, 0x21, 0x00


	//----- nvinfo : EIATTR_KPARAM_INFO
	.align		4
.L_11:
        /*0028*/ 	.byte	0x04, 0x17
        /*002a*/ 	.short	(.L_13 - .L_12)
.L_12:
        /*002c*/ 	.word	0x00000000
        /*0030*/ 	.short	0x0000
        /*0032*/ 	.short	0x0000
        /*0034*/ 	.byte	0x00, 0xf5, 0x21, 0x00


	//----- nvinfo : EIATTR_SPARSE_MMA_MASK
	.align		4
.L_13:
        /*0038*/ 	.byte	0x03, 0x50
        /*003a*/ 	.short	0x0000


	//----- nvinfo : EIATTR_MAXREG_COUNT
	.align		4
        /*003c*/ 	.byte	0x03, 0x1b
        /*003e*/ 	.short	0x00ff


	//----- nvinfo : EIATTR_NUM_BARRIERS
	.align		4
        /*0040*/ 	.byte	0x02, 0x4c
        /*0042*/ 	.byte	0x01
	.zero		1


	//----- nvinfo : EIATTR_MERCURY_ISA_VERSION
	.align		4
        /*0044*/ 	.byte	0x03, 0x5f
        /*0046*/ 	.short	0x0101


	//----- nvinfo : EIATTR_VRC_CTA_INIT_COUNT
	.align		4
        /*0048*/ 	.byte	0x02, 0x4a
	.zero		1
	.zero		1


	//----- nvinfo : EIATTR_EXIT_INSTR_OFFSETS
	.align		4
        /*004c*/ 	.byte	0x04, 0x1c
        /*004e*/ 	.short	(.L_15 - .L_14)


	//   ....[0]....
.L_14:
        /*0050*/ 	.word	0x00000530


	//   ....[1]....
        /*0054*/ 	.word	0x000005c0


	//----- nvinfo : EIATTR_CBANK_PARAM_SIZE
	.align		4
.L_15:
        /*0058*/ 	.byte	0x03, 0x19
        /*005a*/ 	.short	0x0014


	//----- nvinfo : EIATTR_PARAM_CBANK
	.align		4
        /*005c*/ 	.byte	0x04, 0x0a
        /*005e*/ 	.short	(.L_17 - .L_16)
	.align		4
.L_16:
        /*0060*/ 	.word	index@(.nv.constant0._Z7get_sumPfS_i)
        /*0064*/ 	.short	0x0380
        /*0066*/ 	.short	0x0014


	//----- nvinfo : EIATTR_SW_WAR
	.align		4
.L_17:
        /*0068*/ 	.byte	0x04, 0x36
        /*006a*/ 	.short	(.L_19 - .L_18)
.L_18:
        /*006c*/ 	.word	0x00000008
.L_19:


//--------------------- .nv.callgraph             --------------------------
	.section	.nv.callgraph,"",@"SHT_CUDA_CALLGRAPH"
	.align	4
	.sectionentsize	8
	.align		4
        /*0000*/ 	.word	0x00000000
	.align		4
        /*0004*/ 	.word	0xffffffff
	.align		4
        /*0008*/ 	.word	0x00000000
	.align		4
        /*000c*/ 	.word	0xfffffffe
	.align		4
        /*0010*/ 	.word	0x00000000
	.align		4
        /*0014*/ 	.word	0xfffffffd
	.align		4
        /*0018*/ 	.word	0x00000000
	.align		4
        /*001c*/ 	.word	0xfffffffc


//--------------------- .text._Z7get_sumPfS_i     --------------------------
	.section	.text._Z7get_sumPfS_i,"ax",@progbits
	.align	128
        .global         _Z7get_sumPfS_i
        .type           _Z7get_sumPfS_i,@function
        .size           _Z7get_sumPfS_i,(.L_x_1 - _Z7get_sumPfS_i)
        .other          _Z7get_sumPfS_i,@"STO_CUDA_ENTRY STV_DEFAULT"
_Z7get_sumPfS_i:
.text._Z7get_sumPfS_i:
[----:B------:R-:W-:Y:S01]  /*0000*/  LDC R1, c[0x0][0x37c] ;  /* 0x0000df00ff017b82 */ /* 0x000fe20000000800 */
[----:B------:R-:W0:Y:S07]  /*0010*/  S2R R8, SR_TID.X ;  /* 0x0000000000087919 */ /* 0x000e2e0000002100 */
[----:B------:R-:W1:Y:S01]  /*0020*/  S2UR UR4, SR_CTAID.X ;  /* 0x00000000000479c3 */ /* 0x000e620000002500 */
[----:B------:R-:W2:Y:S01]  /*0030*/  LDCU.64 UR6, c[0x0][0x358] ;  /* 0x00006b00ff0677ac */ /* 0x000ea20008000a00 */
[----:B------:R-:W3:Y:S06]  /*0040*/  S2R R0, SR_CTAID.Y ;  /* 0x0000000000007919 */ /* 0x000eec0000002600 */
[----:B------:R-:W3:Y:S08]  /*0050*/  LDC R7, c[0x0][0x390] ;  /* 0x0000e400ff077b82 */ /* 0x000ef00000000800 */
[----:B------:R-:W4:Y:S01]  /*0060*/  S2UR UR5, SR_CgaCtaId ;  /* 0x00000000000579c3 */ /* 0x000f220000008800 */
[----:B-1----:R-:W-:-:S07]  /*0070*/  USHF.L.U32 UR4, UR4, 0xb, URZ ;  /* 0x0000000b04047899 */ /* 0x002fce00080006ff */
[----:B------:R-:W1:Y:S01]  /*0080*/  LDC.64 R4, c[0x0][0x380] ;  /* 0x0000e000ff047b82 */ /* 0x000e620000000a00 */
[----:B0-----:R-:W-:Y:S01]  /*0090*/  LOP3.LUT R3, R8, UR4, RZ, 0xfc, !PT ;  /* 0x0000000408037c12 */ /* 0x001fe2000f8efcff */
[----:B------:R-:W-:Y:S01]  /*00a0*/  UMOV UR4, 0x400 ;  /* 0x0000040000047882 */ /* 0x000fe20000000000 */
[----:B---3--:R-:W-:-:S03]  /*00b0*/  IMAD R2, R0, R7, R7 ;  /* 0x0000000700027224 */ /* 0x008fc600078e0207 */
[----:B------:R-:W-:Y:S01]  /*00c0*/  IMAD R3, R0, R7, R3 ;  /* 0x0000000700037224 */ /* 0x000fe200078e0203 */
[----:B----4-:R-:W-:-:S04]  /*00d0*/  ULEA UR4, UR5, UR4, 0x18 ;  /* 0x0000000405047291 */ /* 0x010fc8000f8ec0ff */
[C---:B------:R-:W-:Y:S02]  /*00e0*/  IADD3 R7, PT, PT, R3.reuse, 0x400, RZ ;  /* 0x0000040003077810 */ /* 0x040fe40007ffe0ff */
[-C--:B------:R-:W-:Y:S02]  /*00f0*/  ISETP.GE.AND P1, PT, R3, R2.reuse, PT ;  /* 0x000000020300720c */ /* 0x080fe40003f26270 */
[----:B------:R-:W-:Y:S02]  /*0100*/  ISETP.GE.AND P2, PT, R7, R2, PT ;  /* 0x000000020700720c */ /* 0x000fe40003f46270 */
[----:B------:R-:W-:Y:S01]  /*0110*/  LEA R2, R8, UR4, 0x2 ;  /* 0x0000000408027c11 */ /* 0x000fe2000f8e10ff */
[----:B-1----:R-:W-:-:S04]  /*0120*/  IMAD.WIDE R4, R3, 0x4, R4 ;  /* 0x0000000403047825 */ /* 0x002fc800078e0204 */
[----:B------:R-:W-:Y:S01]  /*0130*/  STS [R2], RZ ;  /* 0x000000ff02007388 */ /* 0x000fe20000000800 */
[----:B------:R-:W-:Y:S06]  /*0140*/  BAR.SYNC.DEFER_BLOCKING 0x0 ;  /* 0x0000000000007b1d */ /* 0x000fec0000010000 */
[----:B--2---:R-:W2:Y:S04]  /*0150*/  @!P2 LDG.E R7, desc[UR6][R4.64] ;  /* 0x000000060407a981 */ /* 0x004ea8000c1e1900 */
[----:B------:R-:W2:Y:S04]  /*0160*/  @!P2 LDG.E R6, desc[UR6][R4.64+0x1000] ;  /* 0x001000060406a981 */ /* 0x000ea8000c1e1900 */
[----:B------:R-:W3:Y:S01]  /*0170*/  @!P1 LDG.E R3, desc[UR6][R4.64] ;  /* 0x0000000604039981 */ /* 0x000ee2000c1e1900 */
[----:B------:R-:W-:Y:S01]  /*0180*/  ISETP.GT.U32.AND P0, PT, R8, 0x1ff, PT ;  /* 0x000001ff0800780c */ /* 0x000fe20003f04070 */
[----:B--2---:R-:W-:-:S02]  /*0190*/  @!P2 FADD R7, R7, R6 ;  /* 0x000000060707a221 */ /* 0x004fc40000000000 */
[----:B---3--:R-:W-:Y:S01]  /*01a0*/  @!P1 STS [R2], R3 ;  /* 0x0000000302009388 */ /* 0x008fe20000000800 */
[----:B------:R-:W-:-:S03]  /*01b0*/  ISETP.GT.U32.AND P1, PT, R8, 0xff, PT ;  /* 0x000000ff0800780c */ /* 0x000fc60003f24070 */
[----:B------:R-:W-:Y:S01]  /*01c0*/  @!P2 STS [R2], R7 ;  /* 0x000000070200a388 */ /* 0x000fe20000000800 */
[----:B------:R-:W-:Y:S06]  /*01d0*/  BAR.SYNC.DEFER_BLOCKING 0x0 ;  /* 0x0000000000007b1d */ /* 0x000fec0000010000 */
[----:B------:R-:W-:Y:S04]  /*01e0*/  @!P0 LDS R6, [R2] ;  /* 0x0000000002068984 */ /* 0x000fe80000000800 */
[----:B------:R-:W0:Y:S02]  /*01f0*/  @!P0 LDS R9, [R2+0x800] ;  /* 0x0008000002098984 */ /* 0x000e240000000800 */
[----:B0-----:R-:W-:-:S05]  /*0200*/  @!P0 FADD R9, R6, R9 ;  /* 0x0000000906098221 */ /* 0x001fca0000000000 */
[----:B------:R-:W-:Y:S01]  /*0210*/  @!P0 STS [R2], R9 ;  /* 0x0000000902008388 */ /* 0x000fe20000000800 */
[----:B------:R-:W-:Y:S01]  /*0220*/  BAR.SYNC.DEFER_BLOCKING 0x0 ;  /* 0x0000000000007b1d */ /* 0x000fe20000010000 */
[----:B------:R-:W-:-:S05]  /*0230*/  ISETP.GT.U32.AND P0, PT, R8, 0x7f, PT ;  /* 0x0000007f0800780c */ /* 0x000fca0003f04070 */
        /* <DEDUP_REMOVED lines=41> */
[----:B------:R-:W-:-:S05]  /*04d0*/  ISETP.NE.AND P1, PT, R8, RZ, PT ;  /* 0x000000ff0800720c */ /* 0x000fca0003f25270 */
[----:B------:R-:W-:Y:S04]  /*04e0*/  @!P0 LDS R3, [R2] ;  /* 0x0000000002038984 */ /* 0x000fe80000000800 */
[----:B------:R-:W0:Y:S02]  /*04f0*/  @!P0 LDS R4, [R2+0x8] ;  /* 0x0000080002048984 */ /* 0x000e240000000800 */
[----:B0-----:R-:W-:-:S05]  /*0500*/  @!P0 FADD R3, R3, R4 ;  /* 0x0000000403038221 */ /* 0x001fca0000000000 */
[----:B------:R0:W-:Y:S01]  /*0510*/  @!P0 STS [R2], R3 ;  /* 0x0000000302008388 */ /* 0x0001e20000000800 */
[----:B------:R-:W-:Y:S06]  /*0520*/  BAR.SYNC.DEFER_BLOCKING 0x0 ;  /* 0x0000000000007b1d */ /* 0x000fec0000010000 */
[----:B------:R-:W-:Y:S05]  /*0530*/  @P1 EXIT ;  /* 0x000000000000194d */ /* 0x000fea0003800000 */
[----:B0-----:R-:W-:Y:S04]  /*0540*/  LDS R3, [R2] ;  /* 0x0000000002037984 */ /* 0x001fe80000000800 */
[----:B------:R-:W0:Y:S02]  /*0550*/  LDS R4, [UR4+0x4] ;  /* 0x00000404ff047984 */ /* 0x000e240008000800 */
[----:B0-----:R-:W-:Y:S02]  /*0560*/  FADD R3, R3, R4 ;  /* 0x0000000403037221 */ /* 0x001fe40000000000 */
[----:B------:R-:W0:Y:S03]  /*0570*/  LDC.64 R4, c[0x0][0x388] ;  /* 0x0000e200ff047b82 */ /* 0x000e260000000a00 */
[----:B------:R-:W-:Y:S04]  /*0580*/  STS [R2], R3 ;  /* 0x0000000302007388 */ /* 0x000fe80000000800 */
[----:B------:R-:W1:Y:S01]  /*0590*/  LDS R7, [UR4] ;  /* 0x00000004ff077984 */ /* 0x000e620008000800 */
[----:B0-----:R-:W-:-:S05]  /*05a0*/  IMAD.WIDE.U32 R4, R0, 0x4, R4 ;  /* 0x0000000400047825 */ /* 0x001fca00078e0004 */
[----:B-1----:R-:W-:Y:S01]  /*05b0*/  REDG.E.ADD.F32.FTZ.RN.STRONG.GPU desc[UR6][R4.64], R7 ;  /* 0x00000007040079a6 */ /* 0x002fe2000c12f306 */
[----:B------:R-:W-:Y:S05]  /*05c0*/  EXIT ;  /* 0x000000000000794d */ /* 0x000fea0003800000 */
.L_x_0:
[----:B------:R-:W-:-:S00]  /*05d0*/  BRA `(.L_x_0) ;  /* 0xfffffffc00fc7947 */ /* 0x000fc0000383ffff */
[----:B------:R-:W-:-:S00]  /*05e0*/  NOP ;  /* 0x0000000000007918 */ /* 0x000fc00000000000 */
        /* <DEDUP_REMOVED lines=9> */
.L_x_1:


//--------------------- .nv.shared._Z7get_sumPfS_i --------------------------
	.section	.nv.shared._Z7get_sumPfS_i,"aw",@nobits
	.sectionflags	@""
	.align	4
.nv.shared._Z7get_sumPfS_i:
	.zero		5120


//--------------------- .nv.shared.reserved.0     --------------------------
	.section	.nv.shared.reserved.0,"aw",@nobits
	.weak		__nv_reservedSMEM_offset_0_alias
	.size		__nv_reservedSMEM_offset_0_alias, 0, 64
	.other		__nv_reservedSMEM_offset_0_alias,@"STO_CUDA_RESERVED_SHARED STV_DEFAULT"
__nv_reservedSMEM_offset_0_alias:
	.zero		0
	.zero		64


//--------------------- .nv.constant0._Z7get_sumPfS_i --------------------------
	.section	.nv.constant0._Z7get_sumPfS_i,"a",@progbits
	.sectionflags	@""
	.align	4
.nv.constant0._Z7get_sumPfS_i:
	.zero		916


//--------------------- SYMBOLS --------------------------

	.type		.nv.reservedSmem.offset0,@object
	.size		.nv.reservedSmem.offset0,0x4
	.type		.nv.reservedSmem.cap,@object
	.size		.nv.reservedSmem.cap,0x4
